	.headerflags	@"EF_CUDA_TEXMODE_UNIFIED EF_CUDA_64BIT_ADDRESS EF_CUDA_SM86 EF_CUDA_VIRTUAL_SM(EF_CUDA_SM86)"
	.elftype	@"ET_EXEC"


//--------------------- .nv.info                  --------------------------
	.section	.nv.info,"",@"SHT_CUDA_INFO"
	.align	4


	//----- nvinfo : EIATTR_REGCOUNT
	.align		4
        /*0000*/ 	.byte	0x04, 0x2f
        /*0002*/ 	.short	(.L_1 - .L_0)
	.align		4
.L_0:
        /*0004*/ 	.word	index@(triton_poi_fused__to_copy_0)
        /*0008*/ 	.word	0x00000008


	//----- nvinfo : EIATTR_MIN_STACK_SIZE
	.align		4
.L_1:
        /*000c*/ 	.byte	0x04, 0x12
        /*000e*/ 	.short	(.L_3 - .L_2)
	.align		4
.L_2:
        /*0010*/ 	.word	index@(triton_poi_fused__to_copy_0)
        /*0014*/ 	.word	0x00000000


	//----- nvinfo : EIATTR_FRAME_SIZE
	.align		4
.L_3:
        /*0018*/ 	.byte	0x04, 0x11
        /*001a*/ 	.short	(.L_5 - .L_4)
	.align		4
.L_4:
        /*001c*/ 	.word	index@(triton_poi_fused__to_copy_0)
        /*0020*/ 	.word	0x00000000


	//----- nvinfo : EIATTR_MIN_STACK_SIZE
	.align		4
.L_5:
        /*0024*/ 	.byte	0x04, 0x12
        /*0026*/ 	.short	(.L_7 - .L_6)
	.align		4
.L_6:
        /*0028*/ 	.word	index@(triton_poi_fused__to_copy_0)
        /*002c*/ 	.word	0x00000000
.L_7:


//--------------------- .nv.info.triton_poi_fused__to_copy_0 --------------------------
	.section	.nv.info.triton_poi_fused__to_copy_0,"",@"SHT_CUDA_INFO"
	.sectionflags	@""
	.align	4


	//----- nvinfo : EIATTR_CUDA_API_VERSION
	.align		4
        /*0000*/ 	.byte	0x04, 0x37
        /*0002*/ 	.short	(.L_9 - .L_8)
.L_8:
        /*0004*/ 	.word	0x0000007c


	//----- nvinfo : EIATTR_SW2861232_WAR
	.align		4
.L_9:
        /*0008*/ 	.byte	0x01, 0x35
	.zero		2


	//----- nvinfo : EIATTR_PARAM_CBANK
	.align		4
        /*000c*/ 	.byte	0x04, 0x0a
        /*000e*/ 	.short	(.L_11 - .L_10)
	.align		4
.L_10:
        /*0010*/ 	.word	index@(.nv.constant0.triton_poi_fused__to_copy_0)
        /*0014*/ 	.short	0x0160
        /*0016*/ 	.short	0x0020


	//----- nvinfo : EIATTR_CBANK_PARAM_SIZE
	.align		4
.L_11:
        /*0018*/ 	.byte	0x03, 0x19
        /*001a*/ 	.short	0x0020


	//----- nvinfo : EIATTR_KPARAM_INFO
	.align		4
        /*001c*/ 	.byte	0x04, 0x17
        /*001e*/ 	.short	(.L_13 - .L_12)
.L_12:
        /*0020*/ 	.word	0x00000000
        /*0024*/ 	.short	0x0003
        /*0026*/ 	.short	0x0018
        /*0028*/ 	.byte	0x00, 0xf4, 0x21, 0x00


	//----- nvinfo : EIATTR_KPARAM_INFO
	.align		4
.L_13:
        /*002c*/ 	.byte	0x04, 0x17
        /*002e*/ 	.short	(.L_15 - .L_14)
.L_14:
        /*0030*/ 	.word	0x00000000
        /*0034*/ 	.short	0x0002
        /*0036*/ 	.short	0x0010
        /*0038*/ 	.byte	0x00, 0xf0, 0x11, 0x00


	//----- nvinfo : EIATTR_KPARAM_INFO
	.align		4
.L_15:
        /*003c*/ 	.byte	0x04, 0x17
        /*003e*/ 	.short	(.L_17 - .L_16)
.L_16:
        /*0040*/ 	.word	0x00000000
        /*0044*/ 	.short	0x0001
        /*0046*/ 	.short	0x0008
        /*0048*/ 	.byte	0x00, 0xf4, 0x21, 0x00


	//----- nvinfo : EIATTR_KPARAM_INFO
	.align		4
.L_17:
        /*004c*/ 	.byte	0x04, 0x17
        /*004e*/ 	.short	(.L_19 - .L_18)
.L_18:
        /*0050*/ 	.word	0x00000000
        /*0054*/ 	.short	0x0000
        /*0056*/ 	.short	0x0000
        /*0058*/ 	.byte	0x00, 0xf4, 0x21, 0x00


	//----- nvinfo : EIATTR_MAXREG_COUNT
	.align		4
.L_19:
        /*005c*/ 	.byte	0x03, 0x1b
        /*005e*/ 	.short	0x00ff


	//----- nvinfo : EIATTR_EXIT_INSTR_OFFSETS
	.align		4
        /*0060*/ 	.byte	0x04, 0x1c
        /*0062*/ 	.short	(.L_21 - .L_20)


	//   ....[0]....
.L_20:
        /*0064*/ 	.word	0x000000f0


	//   ....[1]....
        /*0068*/ 	.word	0x00000130


	//----- nvinfo : EIATTR_REQNTID
	.align		4
.L_21:
        /*006c*/ 	.byte	0x04, 0x10
        /*006e*/ 	.short	(.L_23 - .L_22)
.L_22:
        /*0070*/ 	.word	0x00000080
        /*0074*/ 	.word	0x00000001
        /*0078*/ 	.word	0x00000001


	//----- nvinfo : EIATTR_CRS_STACK_SIZE
	.align		4
.L_23:
        /*007c*/ 	.byte	0x04, 0x1e
        /*007e*/ 	.short	(.L_25 - .L_24)
.L_24:
        /*0080*/ 	.word	0x00000000
.L_25:


//--------------------- .nv.callgraph             --------------------------
	.section	.nv.callgraph,"",@"SHT_CUDA_CALLGRAPH"
	.align	4
	.sectionentsize	8
	.align		4
        /*0000*/ 	.word	0x00000000
	.align		4
        /*0004*/ 	.word	0xffffffff
	.align		4
        /*0008*/ 	.word	0x00000000
	.align		4
        /*000c*/ 	.word	0xfffffffe
	.align		4
        /*0010*/ 	.word	0x00000000
	.align		4
        /*0014*/ 	.word	0xfffffffd
	.align		4
        /*0018*/ 	.word	0x00000000
	.align		4
        /*001c*/ 	.word	0xfffffffc


//--------------------- .nv.rel.action            --------------------------
	.section	.nv.rel.action,"",@"SHT_CUDA_RELOCINFO"
	.align	8
	.sectionentsize	8
        /*0000*/ 	.byte	0x73, 0x00, 0x00, 0x00, 0x00, 0x00, 0x00, 0x00, 0x00, 0x00, 0x00, 0x11, 0x25, 0x00, 0x05, 0x36


//--------------------- .nv.constant0.triton_poi_fused__to_copy_0 --------------------------
	.section	.nv.constant0.triton_poi_fused__to_copy_0,"a",@progbits
	.sectionflags	@""
	.align	4
.nv.constant0.triton_poi_fused__to_copy_0:
	.zero		384


//--------------------- .text.triton_poi_fused__to_copy_0 --------------------------
	.section	.text.triton_poi_fused__to_copy_0,"ax",@progbits
	.sectioninfo	@"SHI_REGISTERS=8"
	.align	128
        .global         triton_poi_fused__to_copy_0
        .type           triton_poi_fused__to_copy_0,@function
        .size           triton_poi_fused__to_copy_0,(.L_x_3 - triton_poi_fused__to_copy_0)
        .other          triton_poi_fused__to_copy_0,@"STO_CUDA_ENTRY STV_DEFAULT"
triton_poi_fused__to_copy_0:
.text.triton_poi_fused__to_copy_0:
[----:B------:R-:W-:Y:S02]  /*0000*/  IMAD.MOV.U32 R1, RZ, RZ, c[0x0][0x28] ;  /* 0x00000a00ff017624 */ /* 0x000fe400078e00ff */
[----:B------:R-:W0:Y:S01]  /*0010*/  S2R R0, SR_TID.X ;  /* 0x0000000000007919 */ /* 0x000e220000002100 */
[----:B------:R-:W-:Y:S01]  /*0020*/  ULDC.64 UR4, c[0x0][0x118] ;  /* 0x0000460000047ab9 */ /* 0x000fe20000000a00 */
[----:B------:R-:W-:Y:S01]  /*0030*/  BSSY B0, `(.L_x_0) ;  /* 0x000000b000007945 */ /* 0x000fe20003800000 */
[----:B------:R-:W-:Y:S01]  /*0040*/  IMAD.MOV.U32 R5, RZ, RZ, 0x2 ;  /* 0x00000002ff057424 */ /* 0x000fe200078e00ff */
[----:B------:R-:W1:Y:S01]  /*0050*/  S2R R3, SR_CTAID.X ;  /* 0x0000000000037919 */ /* 0x000e620000002500 */
[----:B------:R-:W-:Y:S02]  /*0060*/  MOV R2, RZ ;  /* 0x000000ff00027202 */ /* 0x000fe40000000f00 */
[----:B0-----:R-:W-:-:S04]  /*0070*/  LOP3.LUT R0, R0, 0x7f, RZ, 0xc0, !PT ;  /* 0x0000007f00007812 */ /* 0x001fc800078ec0ff */
[----:B-1----:R-:W-:-:S04]  /*0080*/  LEA R0, R3, R0, 0x7 ;  /* 0x0000000003007211 */ /* 0x002fc800078e38ff */
[----:B------:R-:W-:-:S13]  /*0090*/  ISETP.GE.AND P0, PT, R0, 0x300, PT ;  /* 0x000003000000780c */ /* 0x000fda0003f06270 */
[----:B------:R-:W-:Y:S05]  /*00a0*/  @P0 BRA `(.L_x_1) ;  /* 0x0000003000000947 */ /* 0x000fea0003800000 */
[----:B------:R-:W-:-:S04]  /*00b0*/  IMAD.MOV.U32 R3, RZ, RZ, 0x4 ;  /* 0x00000004ff037424 */ /* 0x000fc800078e00ff */
[----:B------:R-:W-:-:S06]  /*00c0*/  IMAD.WIDE R2, R0, R3, c[0x0][0x160] ;  /* 0x0000580000027625 */ /* 0x000fcc00078e0203 */
[----:B------:R0:W5:Y:S02]  /*00d0*/  LDG.E R2, [R2.64] ;  /* 0x0000000402027981 */ /* 0x000164000c1e1900 */
.L_x_1:
[----:B------:R-:W-:Y:S05]  /*00e0*/  BSYNC B0 ;  /* 0x0000000000007941 */ /* 0x000fea0003800000 */
.L_x_0:
[----:B------:R-:W-:Y:S05]  /*00f0*/  @P0 EXIT ;  /* 0x000000000000094d */ /* 0x000fea0003800000 */
[----:B-----5:R-:W-:Y:S01]  /*0100*/  F2FP.BF16.PACK_AB R4, RZ, R2 ;  /* 0x00000002ff04723e */ /* 0x020fe200000010ff */
[----:B0-----:R-:W-:-:S05]  /*0110*/  IMAD.WIDE R2, R0, R5, c[0x0][0x168] ;  /* 0x00005a0000027625 */ /* 0x001fca00078e0205 */
[----:B------:R-:W-:Y:S01]  /*0120*/  STG.E.U16 [R2.64], R4 ;  /* 0x0000000402007986 */ /* 0x000fe2000c101504 */
[----:B------:R-:W-:Y:S05]  /*0130*/  EXIT ;  /* 0x000000000000794d */ /* 0x000fea0003800000 */
.L_x_2:
[----:B------:R-:W-:-:S00]  /*0140*/  BRA `(.L_x_2) ;  /* 0xfffffff000007947 */ /* 0x000fc0000383ffff */
[----:B------:R-:W-:-:S00]  /*0150*/  NOP ;  /* 0x0000000000007918 */ /* 0x000fc00000000000 */
        /* <DEDUP_REMOVED lines=10> */
.L_x_3:
